	.headerflags	@"EF_CUDA_TEXMODE_UNIFIED EF_CUDA_64BIT_ADDRESS EF_CUDA_ACCELERATORS EF_CUDA_SM90 EF_CUDA_VIRTUAL_SM(EF_CUDA_SM90)"
	.elftype	@"ET_EXEC"


//--------------------- .nv.info                  --------------------------
	.section	.nv.info,"",@"SHT_CUDA_INFO"
	.align	4


	//----- nvinfo : EIATTR_REGCOUNT
	.align		4
        /*0000*/ 	.byte	0x04, 0x2f
        /*0002*/ 	.short	(.L_3 - .L_2)
	.align		4
.L_2:
        /*0004*/ 	.word	index@(triton_poi_fused__native_batch_norm_legit_no_training_add_mul_relu_32)
        /*0008*/ 	.word	0x0000001c


	//----- nvinfo : EIATTR_MIN_STACK_SIZE
	.align		4
.L_3:
        /*000c*/ 	.byte	0x04, 0x12
        /*000e*/ 	.short	(.L_5 - .L_4)
	.align		4
.L_4:
        /*0010*/ 	.word	index@(triton_poi_fused__native_batch_norm_legit_no_training_add_mul_relu_32)
        /*0014*/ 	.word	0x00000000


	//----- nvinfo : EIATTR_FRAME_SIZE
	.align		4
.L_5:
        /*0018*/ 	.byte	0x04, 0x11
        /*001a*/ 	.short	(.L_7 - .L_6)
	.align		4
.L_6:
        /*001c*/ 	.word	index@(triton_poi_fused__native_batch_norm_legit_no_training_add_mul_relu_32)
        /*0020*/ 	.word	0x00000000


	//----- nvinfo : EIATTR_MIN_STACK_SIZE
	.align		4
.L_7:
        /*0024*/ 	.byte	0x04, 0x12
        /*0026*/ 	.short	(.L_9 - .L_8)
	.align		4
.L_8:
        /*0028*/ 	.word	index@(triton_poi_fused__native_batch_norm_legit_no_training_add_mul_relu_32)
        /*002c*/ 	.word	0x00000000
.L_9:


//--------------------- .nv.info.triton_poi_fused__native_batch_norm_legit_no_training_add_mul_relu_32 --------------------------
	.section	.nv.info.triton_poi_fused__native_batch_norm_legit_no_training_add_mul_relu_32,"",@"SHT_CUDA_INFO"
	.sectionflags	@""
	.align	4


	//----- nvinfo : EIATTR_CUDA_API_VERSION
	.align		4
        /*0000*/ 	.byte	0x04, 0x37
        /*0002*/ 	.short	(.L_11 - .L_10)
.L_10:
        /*0004*/ 	.word	0x0000007c


	//----- nvinfo : EIATTR_KPARAM_INFO
	.align		4
.L_11:
        /*0008*/ 	.byte	0x04, 0x17
        /*000a*/ 	.short	(.L_13 - .L_12)
.L_12:
        /*000c*/ 	.word	0x00000000
        /*0010*/ 	.short	0x000b
        /*0012*/ 	.short	0x0058
        /*0014*/ 	.byte	0x00, 0xf0, 0x11, 0x00


	//----- nvinfo : EIATTR_KPARAM_INFO
	.align		4
.L_13:
        /*0018*/ 	.byte	0x04, 0x17
        /*001a*/ 	.short	(.L_15 - .L_14)
.L_14:
        /*001c*/ 	.word	0x00000000
        /*0020*/ 	.short	0x000a
        /*0022*/ 	.short	0x0050
        /*0024*/ 	.byte	0x00, 0xf4, 0x21, 0x00


	//----- nvinfo : EIATTR_KPARAM_INFO
	.align		4
.L_15:
        /*0028*/ 	.byte	0x04, 0x17
        /*002a*/ 	.short	(.L_17 - .L_16)
.L_16:
        /*002c*/ 	.word	0x00000000
        /*0030*/ 	.short	0x0009
        /*0032*/ 	.short	0x0048
        /*0034*/ 	.byte	0x00, 0xf4, 0x21, 0x00


	//----- nvinfo : EIATTR_KPARAM_INFO
	.align		4
.L_17:
        /*0038*/ 	.byte	0x04, 0x17
        /*003a*/ 	.short	(.L_19 - .L_18)
.L_18:
        /*003c*/ 	.word	0x00000000
        /*0040*/ 	.short	0x0008
        /*0042*/ 	.short	0x0040
        /*0044*/ 	.byte	0x00, 0xf4, 0x21, 0x00


	//----- nvinfo : EIATTR_KPARAM_INFO
	.align		4
.L_19:
        /*0048*/ 	.byte	0x04, 0x17
        /*004a*/ 	.short	(.L_21 - .L_20)
.L_20:
        /*004c*/ 	.word	0x00000000
        /*0050*/ 	.short	0x0007
        /*0052*/ 	.short	0x0038
        /*0054*/ 	.byte	0x00, 0xf4, 0x21, 0x00


	//----- nvinfo : EIATTR_KPARAM_INFO
	.align		4
.L_21:
        /*0058*/ 	.byte	0x04, 0x17
        /*005a*/ 	.short	(.L_23 - .L_22)
.L_22:
        /*005c*/ 	.word	0x00000000
        /*0060*/ 	.short	0x0006
        /*0062*/ 	.short	0x0030
        /*0064*/ 	.byte	0x00, 0xf4, 0x21, 0x00


	//----- nvinfo : EIATTR_KPARAM_INFO
	.align		4
.L_23:
        /*0068*/ 	.byte	0x04, 0x17
        /*006a*/ 	.short	(.L_25 - .L_24)
.L_24:
        /*006c*/ 	.word	0x00000000
        /*0070*/ 	.short	0x0005
        /*0072*/ 	.short	0x0028
        /*0074*/ 	.byte	0x00, 0xf4, 0x21, 0x00


	//----- nvinfo : EIATTR_KPARAM_INFO
	.align		4
.L_25:
        /*0078*/ 	.byte	0x04, 0x17
        /*007a*/ 	.short	(.L_27 - .L_26)
.L_26:
        /*007c*/ 	.word	0x00000000
        /*0080*/ 	.short	0x0004
        /*0082*/ 	.short	0x0020
        /*0084*/ 	.byte	0x00, 0xf4, 0x21, 0x00


	//----- nvinfo : EIATTR_KPARAM_INFO
	.align		4
.L_27:
        /*0088*/ 	.byte	0x04, 0x17
        /*008a*/ 	.short	(.L_29 - .L_28)
.L_28:
        /*008c*/ 	.word	0x00000000
        /*0090*/ 	.short	0x0003
        /*0092*/ 	.short	0x0018
        /*0094*/ 	.byte	0x00, 0xf4, 0x21, 0x00


	//----- nvinfo : EIATTR_KPARAM_INFO
	.align		4
.L_29:
        /*0098*/ 	.byte	0x04, 0x17
        /*009a*/ 	.short	(.L_31 - .L_30)
.L_30:
        /*009c*/ 	.word	0x00000000
        /*00a0*/ 	.short	0x0002
        /*00a2*/ 	.short	0x0010
        /*00a4*/ 	.byte	0x00, 0xf4, 0x21, 0x00


	//----- nvinfo : EIATTR_KPARAM_INFO
	.align		4
.L_31:
        /*00a8*/ 	.byte	0x04, 0x17
        /*00aa*/ 	.short	(.L_33 - .L_32)
.L_32:
        /*00ac*/ 	.word	0x00000000
        /*00b0*/ 	.short	0x0001
        /*00b2*/ 	.short	0x0008
        /*00b4*/ 	.byte	0x00, 0xf4, 0x21, 0x00


	//----- nvinfo : EIATTR_KPARAM_INFO
	.align		4
.L_33:
        /*00b8*/ 	.byte	0x04, 0x17
        /*00ba*/ 	.short	(.L_35 - .L_34)
.L_34:
        /*00bc*/ 	.word	0x00000000
        /*00c0*/ 	.short	0x0000
        /*00c2*/ 	.short	0x0000
        /*00c4*/ 	.byte	0x00, 0xf4, 0x21, 0x00


	//----- nvinfo : EIATTR_SPARSE_MMA_MASK
	.align		4
.L_35:
        /*00c8*/ 	.byte	0x03, 0x50
        /*00ca*/ 	.short	0x0000


	//----- nvinfo : EIATTR_MAXREG_COUNT
	.align		4
        /*00cc*/ 	.byte	0x03, 0x1b
        /*00ce*/ 	.short	0x00ff


	//----- nvinfo : EIATTR_EXIT_INSTR_OFFSETS
	.align		4
        /*00d0*/ 	.byte	0x04, 0x1c
        /*00d2*/ 	.short	(.L_37 - .L_36)


	//   ....[0]....
.L_36:
        /*00d4*/ 	.word	0x000004d0


	//----- nvinfo : EIATTR_REQNTID
	.align		4
.L_37:
        /*00d8*/ 	.byte	0x04, 0x10
        /*00da*/ 	.short	(.L_39 - .L_38)
.L_38:
        /*00dc*/ 	.word	0x00000080
        /*00e0*/ 	.word	0x00000001
        /*00e4*/ 	.word	0x00000001


	//----- nvinfo : EIATTR_CBANK_PARAM_SIZE
	.align		4
.L_39:
        /*00e8*/ 	.byte	0x03, 0x19
        /*00ea*/ 	.short	0x005c


	//----- nvinfo : EIATTR_PARAM_CBANK
	.align		4
        /*00ec*/ 	.byte	0x04, 0x0a
        /*00ee*/ 	.short	(.L_41 - .L_40)
	.align		4
.L_40:
        /*00f0*/ 	.word	index@(.nv.constant0.triton_poi_fused__native_batch_norm_legit_no_training_add_mul_relu_32)
        /*00f4*/ 	.short	0x0210
        /*00f6*/ 	.short	0x005c


	//----- nvinfo : EIATTR_SW_WAR
	.align		4
.L_41:
        /*00f8*/ 	.byte	0x04, 0x36
        /*00fa*/ 	.short	(.L_43 - .L_42)
.L_42:
        /*00fc*/ 	.word	0x00000008
.L_43:


//--------------------- .nv.callgraph             --------------------------
	.section	.nv.callgraph,"",@"SHT_CUDA_CALLGRAPH"
	.align	4
	.sectionentsize	8
	.align		4
        /*0000*/ 	.word	0x00000000
	.align		4
        /*0004*/ 	.word	0xffffffff
	.align		4
        /*0008*/ 	.word	0x00000000
	.align		4
        /*000c*/ 	.word	0xfffffffe
	.align		4
        /*0010*/ 	.word	0x00000000
	.align		4
        /*0014*/ 	.word	0xfffffffd
	.align		4
        /*0018*/ 	.word	0x00000000
	.align		4
        /*001c*/ 	.word	0xfffffffc


//--------------------- .nv.constant4             --------------------------
	.section	.nv.constant4,"a",@progbits
	.align	8
	.align		8
.nv.constant4:
        /*0000*/ 	.dword	_$_str
	.align		8
        /*0008*/ 	.dword	_$_str_$_2


//--------------------- .text.triton_poi_fused__native_batch_norm_legit_no_training_add_mul_relu_32 --------------------------
	.section	.text.triton_poi_fused__native_batch_norm_legit_no_training_add_mul_relu_32,"ax",@progbits
	.align	128
        .global         triton_poi_fused__native_batch_norm_legit_no_training_add_mul_relu_32
        .type           triton_poi_fused__native_batch_norm_legit_no_training_add_mul_relu_32,@function
        .size           triton_poi_fused__native_batch_norm_legit_no_training_add_mul_relu_32,(.L_x_1 - triton_poi_fused__native_batch_norm_legit_no_training_add_mul_relu_32)
        .other          triton_poi_fused__native_batch_norm_legit_no_training_add_mul_relu_32,@"STO_CUDA_ENTRY STV_DEFAULT"
triton_poi_fused__native_batch_norm_legit_no_training_add_mul_relu_32:
.text.triton_poi_fused__native_batch_norm_legit_no_training_add_mul_relu_32:
[----:B------:R-:W-:Y:S01]  /*0000*/  LDC R1, c[0x0][0x28] ;  /* 0x00000a00ff017b82 */ /* 0x000fe20000000800 */
[----:B------:R-:W1:Y:S07]  /*0010*/  S2R R0, SR_TID.X ;  /* 0x0000000000007919 */ /* 0x000e6e0000002100 */
[----:B------:R-:W2:Y:S01]  /*0020*/  LDC.64 R14, c[0x0][0x228] ;  /* 0x00008a00ff0e7b82 */ /* 0x000ea20000000a00 */
[----:B------:R-:W-:Y:S01]  /*0030*/  ULDC.64 UR4, c[0x0][0x208] ;  /* 0x0000820000047ab9 */ /* 0x000fe20000000a00 */
[----:B------:R-:W3:Y:S06]  /*0040*/  S2R R3, SR_CTAID.X ;  /* 0x0000000000037919 */ /* 0x000eec0000002500 */
[----:B------:R-:W4:Y:S08]  /*0050*/  LDC.64 R22, c[0x0][0x250] ;  /* 0x00009400ff167b82 */ /* 0x000f300000000a00 */
[----:B------:R-:W5:Y:S08]  /*0060*/  LDC.64 R18, c[0x0][0x248] ;  /* 0x00009200ff127b82 */ /* 0x000f700000000a00 */
[----:B------:R-:W5:Y:S01]  /*0070*/  LDC.64 R24, c[0x0][0x218] ;  /* 0x00008600ff187b82 */ /* 0x000f620000000a00 */
[----:B-1----:R-:W-:-:S07]  /*0080*/  LOP3.LUT R0, R0, 0x7f, RZ, 0xc0, !PT ;  /* 0x0000007f00007812 */ /* 0x002fce00078ec0ff */
[----:B------:R-:W1:Y:S01]  /*0090*/  LDC.64 R16, c[0x0][0x220] ;  /* 0x00008800ff107b82 */ /* 0x000e620000000a00 */
[----:B---3--:R-:W-:Y:S02]  /*00a0*/  SHF.R.S32.HI R2, RZ, 0x18, R3 ;  /* 0x00000018ff027819 */ /* 0x008fe40000011403 */
[----:B------:R-:W-:Y:S02]  /*00b0*/  LEA R0, R3, R0, 0x7 ;  /* 0x0000000003007211 */ /* 0x000fe400078e38ff */
[----:B------:R-:W-:-:S03]  /*00c0*/  SGXT R3, R2, 0x1 ;  /* 0x000000010203781a */ /* 0x000fc60000000200 */
[----:B------:R-:W3:Y:S01]  /*00d0*/  LDC.64 R20, c[0x0][0x240] ;  /* 0x00009000ff147b82 */ /* 0x000ee20000000a00 */
[----:B------:R-:W-:-:S04]  /*00e0*/  LEA.HI R3, R3, R0, RZ, 0xa ;  /* 0x0000000003037211 */ /* 0x000fc800078f50ff */
[----:B------:R-:W-:-:S03]  /*00f0*/  LOP3.LUT R3, R3, 0xfffffc00, RZ, 0xc0, !PT ;  /* 0xfffffc0003037812 */ /* 0x000fc600078ec0ff */
[----:B------:R-:W3:Y:S01]  /*0100*/  LDC.64 R10, c[0x0][0x230] ;  /* 0x00008c00ff0a7b82 */ /* 0x000ee20000000a00 */
[----:B------:R-:W-:-:S05]  /*0110*/  IADD3 R13, R0, -R3, RZ ;  /* 0x80000003000d7210 */ /* 0x000fca0007ffe0ff */
[C---:B--2---:R-:W-:Y:S02]  /*0120*/  IMAD.WIDE R14, R13.reuse, 0x4, R14 ;  /* 0x000000040d0e7825 */ /* 0x044fe400078e020e */
[----:B------:R-:W2:Y:S02]  /*0130*/  LDC.64 R6, c[0x0][0x238] ;  /* 0x00008e00ff067b82 */ /* 0x000ea40000000a00 */
[C---:B----4-:R-:W-:Y:S01]  /*0140*/  IMAD.WIDE R22, R13.reuse, 0x4, R22 ;  /* 0x000000040d167825 */ /* 0x050fe200078e0216 */
[----:B------:R4:W2:Y:S04]  /*0150*/  LDG.E.EL R8, desc[UR4][R14.64] ;  /* 0x000000040e087981 */ /* 0x0008a8000c2e1900 */
[----:B------:R-:W2:Y:S01]  /*0160*/  LDG.E.EL R9, desc[UR4][R22.64] ;  /* 0x0000000416097981 */ /* 0x000ea2000c2e1900 */
[----:B------:R-:W2:Y:S01]  /*0170*/  LDC.64 R4, c[0x0][0x258] ;  /* 0x00009600ff047b82 */ /* 0x000ea20000000a00 */
[----:B-----5:R-:W-:-:S04]  /*0180*/  IMAD.WIDE R18, R13, 0x4, R18 ;  /* 0x000000040d127825 */ /* 0x020fc800078e0212 */
[C---:B0---4-:R-:W-:Y:S02]  /*0190*/  IMAD.WIDE R14, R0.reuse, 0x4, R24 ;  /* 0x00000004000e7825 */ /* 0x051fe400078e0218 */
[----:B------:R-:W4:Y:S01]  /*01a0*/  LDG.E.EL R19, desc[UR4][R18.64] ;  /* 0x0000000412137981 */ /* 0x000f22000c2e1900 */
[----:B------:R-:W0:Y:S01]  /*01b0*/  LDC.64 R2, c[0x0][0x260] ;  /* 0x00009800ff027b82 */ /* 0x000e220000000a00 */
[C---:B-1----:R-:W-:Y:S02]  /*01c0*/  IMAD.WIDE R16, R13.reuse, 0x4, R16 ;  /* 0x000000040d107825 */ /* 0x042fe400078e0210 */
[----:B------:R-:W5:Y:S02]  /*01d0*/  LDG.E R14, desc[UR4][R14.64] ;  /* 0x000000040e0e7981 */ /* 0x000f64000c1e1900 */
[----:B---3--:R-:W-:Y:S02]  /*01e0*/  IMAD.WIDE R20, R0, 0x4, R20 ;  /* 0x0000000400147825 */ /* 0x008fe400078e0214 */
[----:B------:R-:W5:Y:S02]  /*01f0*/  LDG.E.EL R17, desc[UR4][R16.64] ;  /* 0x0000000410117981 */ /* 0x000f64000c2e1900 */
[----:B------:R-:W-:-:S02]  /*0200*/  IMAD.WIDE R10, R13, 0x4, R10 ;  /* 0x000000040d0a7825 */ /* 0x000fc400078e020a */
[----:B------:R-:W4:Y:S02]  /*0210*/  LDG.E R12, desc[UR4][R20.64] ;  /* 0x00000004140c7981 */ /* 0x000f24000c1e1900 */
[C---:B--2---:R-:W-:Y:S02]  /*0220*/  IMAD.WIDE R6, R13.reuse, 0x4, R6 ;  /* 0x000000040d067825 */ /* 0x044fe400078e0206 */
[----:B------:R-:W2:Y:S02]  /*0230*/  LDG.E.EL R10, desc[UR4][R10.64] ;  /* 0x000000040a0a7981 */ /* 0x000ea4000c2e1900 */
[C---:B------:R-:W-:Y:S02]  /*0240*/  IMAD.WIDE R4, R13.reuse, 0x4, R4 ;  /* 0x000000040d047825 */ /* 0x040fe400078e0204 */
[----:B------:R-:W2:Y:S04]  /*0250*/  LDG.E.EL R7, desc[UR4][R6.64] ;  /* 0x0000000406077981 */ /* 0x000ea8000c2e1900 */
[----:B------:R-:W3:Y:S01]  /*0260*/  LDG.E.EL R4, desc[UR4][R4.64] ;  /* 0x0000000404047981 */ /* 0x000ee2000c2e1900 */
[----:B0-----:R-:W-:-:S05]  /*0270*/  IMAD.WIDE R2, R13, 0x4, R2 ;  /* 0x000000040d027825 */ /* 0x001fca00078e0202 */
[----:B------:R0:W3:Y:S02]  /*0280*/  LDG.E.EL R13, desc[UR4][R2.64] ;  /* 0x00000004020d7981 */ /* 0x0000e4000c2e1900 */
[----:B0-----:R-:W-:Y:S01]  /*0290*/  HFMA2.MMA R3, -RZ, RZ, 1.625, 0 ;  /* 0x3e800000ff037435 */ /* 0x001fe200000001ff */
[----:B------:R-:W-:Y:S01]  /*02a0*/  FADD R8, R8, 9.9999997473787516356e-06 ;  /* 0x3727c5ac08087421 */ /* 0x000fe20000000000 */
[----:B------:R-:W-:-:S03]  /*02b0*/  FADD R9, R9, 9.9999997473787516356e-06 ;  /* 0x3727c5ac09097421 */ /* 0x000fc60000000000 */
[----:B------:R-:W0:Y:S08]  /*02c0*/  MUFU.SQRT R15, R8 ;  /* 0x00000008000f7308 */ /* 0x000e300000002000 */
[----:B------:R-:W1:Y:S01]  /*02d0*/  MUFU.SQRT R16, R9 ;  /* 0x0000000900107308 */ /* 0x000e620000002000 */
[C---:B0-----:R-:W-:Y:S02]  /*02e0*/  FSETP.GT.AND P0, PT, R15.reuse, 8.50705917302346158658e+37, PT ;  /* 0x7e8000000f00780b */ /* 0x041fe40003f04000 */
[----:B------:R-:W-:-:S02]  /*02f0*/  FSETP.GEU.AND P2, PT, R15, 1.175494350822287508e-38, PT ;  /* 0x008000000f00780b */ /* 0x000fc40003f4e000 */
[C---:B-1----:R-:W-:Y:S02]  /*0300*/  FSETP.GT.AND P1, PT, R16.reuse, 8.50705917302346158658e+37, PT ;  /* 0x7e8000001000780b */ /* 0x042fe40003f24000 */
[----:B------:R-:W-:-:S07]  /*0310*/  FSETP.GEU.AND P3, PT, R16, 1.175494350822287508e-38, PT ;  /* 0x008000001000780b */ /* 0x000fce0003f6e000 */
[----:B------:R-:W-:-:S04]  /*0320*/  @P0 FMUL R15, R15, 0.25 ;  /* 0x3e8000000f0f0820 */ /* 0x000fc80000400000 */
[----:B------:R-:W-:Y:S01]  /*0330*/  @!P2 FMUL R15, R15, 16777216 ;  /* 0x4b8000000f0fa820 */ /* 0x000fe20000400000 */
[----:B------:R-:W-:-:S04]  /*0340*/  @P1 FMUL R16, R16, 0.25 ;  /* 0x3e80000010101820 */ /* 0x000fc80000400000 */
[----:B------:R-:W-:Y:S01]  /*0350*/  @!P3 FMUL R16, R16, 16777216 ;  /* 0x4b8000001010b820 */ /* 0x000fe20000400000 */
[----:B------:R-:W0:Y:S01]  /*0360*/  MUFU.RCP R15, R15 ;  /* 0x0000000f000f7308 */ /* 0x000e220000001000 */
[----:B------:R-:W-:-:S07]  /*0370*/  FSEL R2, R3, 1, P0 ;  /* 0x3f80000003027808 */ /* 0x000fce0000000000 */
[----:B------:R-:W1:Y:S01]  /*0380*/  MUFU.RCP R16, R16 ;  /* 0x0000001000107308 */ /* 0x000e620000001000 */
[----:B------:R-:W-:Y:S01]  /*0390*/  FSEL R3, R3, 1, P1 ;  /* 0x3f80000003037808 */ /* 0x000fe20000800000 */
[----:B------:R-:W-:-:S04]  /*03a0*/  @!P2 FMUL R2, R2, 16777216 ;  /* 0x4b8000000202a820 */ /* 0x000fc80000400000 */
[----:B------:R-:W-:Y:S01]  /*03b0*/  @!P3 FMUL R3, R3, 16777216 ;  /* 0x4b8000000303b820 */ /* 0x000fe20000400000 */
[----:B----4-:R-:W-:Y:S01]  /*03c0*/  FADD R19, R12, -R19 ;  /* 0x800000130c137221 */ /* 0x010fe20000000000 */
[----:B0-----:R-:W-:Y:S01]  /*03d0*/  FMUL R5, R15, R2 ;  /* 0x000000020f057220 */ /* 0x001fe20000400000 */
[----:B-----5:R-:W-:Y:S01]  /*03e0*/  FADD R14, R14, -R17 ;  /* 0x800000110e0e7221 */ /* 0x020fe20000000000 */
[----:B-1----:R-:W-:Y:S02]  /*03f0*/  FMUL R6, R16, R3 ;  /* 0x0000000310067220 */ /* 0x002fe40000400000 */
[----:B------:R-:W0:Y:S01]  /*0400*/  LDC.64 R2, c[0x0][0x210] ;  /* 0x00008400ff027b82 */ /* 0x000e220000000a00 */
[----:B------:R-:W-:Y:S01]  /*0410*/  FMUL R5, R5, R14 ;  /* 0x0000000e05057220 */ /* 0x000fe20000400000 */
[----:B------:R-:W-:-:S03]  /*0420*/  FMUL R6, R6, R19 ;  /* 0x0000001306067220 */ /* 0x000fc60000400000 */
[----:B--2---:R-:W-:Y:S01]  /*0430*/  FFMA R5, R10, R5, R7 ;  /* 0x000000050a057223 */ /* 0x004fe20000000007 */
[----:B---3--:R-:W-:-:S04]  /*0440*/  FFMA R4, R4, R6, R13 ;  /* 0x0000000604047223 */ /* 0x008fc8000000000d */
[C---:B------:R-:W-:Y:S02]  /*0450*/  FSETP.GEU.AND P1, PT, R5.reuse, RZ, PT ;  /* 0x000000ff0500720b */ /* 0x040fe40003f2e000 */
[C---:B------:R-:W-:Y:S02]  /*0460*/  FSETP.GEU.AND P0, PT, R4.reuse, RZ, PT ;  /* 0x000000ff0400720b */ /* 0x040fe40003f0e000 */
[----:B------:R-:W-:Y:S02]  /*0470*/  FSEL R5, R5, RZ, P1 ;  /* 0x000000ff05057208 */ /* 0x000fe40000800000 */
[----:B------:R-:W-:-:S05]  /*0480*/  FSEL R4, R4, RZ, P0 ;  /* 0x000000ff04047208 */ /* 0x000fca0000000000 */
[----:B------:R-:W-:Y:S01]  /*0490*/  FADD R4, R5, R4 ;  /* 0x0000000405047221 */ /* 0x000fe20000000000 */
[----:B0-----:R-:W-:-:S04]  /*04a0*/  IMAD.WIDE R2, R0, 0x4, R2 ;  /* 0x0000000400027825 */ /* 0x001fc800078e0202 */
[----:B------:R-:W-:-:S05]  /*04b0*/  FMUL R5, R4, 0.5 ;  /* 0x3f00000004057820 */ /* 0x000fca0000400000 */
[----:B------:R-:W-:Y:S01]  /*04c0*/  STG.E desc[UR4][R2.64], R5 ;  /* 0x0000000502007986 */ /* 0x000fe2000c101904 */
[----:B------:R-:W-:Y:S05]  /*04d0*/  EXIT ;  /* 0x000000000000794d */ /* 0x000fea0003800000 */
.L_x_0:
[----:B------:R-:W-:-:S00]  /*04e0*/  BRA `(.L_x_0) ;  /* 0xfffffffc00fc7947 */ /* 0x000fc0000383ffff */
[----:B------:R-:W-:-:S00]  /*04f0*/  NOP ;  /* 0x0000000000007918 */ /* 0x000fc00000000000 */
        /* <DEDUP_REMOVED lines=8> */
.L_x_1:


//--------------------- .nv.global.init           --------------------------
	.section	.nv.global.init,"aw",@progbits
.nv.global.init:
	.type		_$_str,@object
	.size		_$_str,(_$_str_$_2 - _$_str)
_$_str:
        /*0000*/ 	.byte	0x5f, 0x5f, 0x43, 0x55, 0x44, 0x41, 0x5f, 0x46, 0x54, 0x5a, 0x00
	.type		_$_str_$_2,@object
	.size		_$_str_$_2,(.L_1 - _$_str_$_2)
_$_str_$_2:
        /*000b*/ 	.byte	0x5f, 0x5f, 0x43, 0x55, 0x44, 0x41, 0x5f, 0x50, 0x52, 0x45, 0x43, 0x5f, 0x53, 0x51, 0x52, 0x54
        /*001b*/ 	.byte	0x00
.L_1:


//--------------------- .nv.constant0.triton_poi_fused__native_batch_norm_legit_no_training_add_mul_relu_32 --------------------------
	.section	.nv.constant0.triton_poi_fused__native_batch_norm_legit_no_training_add_mul_relu_32,"a",@progbits
	.sectionflags	@""
	.align	4
.nv.constant0.triton_poi_fused__native_batch_norm_legit_no_training_add_mul_relu_32:
	.zero		620
